//
// Generated by NVIDIA NVVM Compiler
//
// Compiler Build ID: CL-36424714
// Cuda compilation tools, release 13.0, V13.0.88
// Based on NVVM 20.0.0
//

.version 9.0
.target sm_100
.address_size 64

	// .globl	_Z3dirPiS_i

.visible .entry _Z3dirPiS_i(
	.param .u64 .ptr .align 1 _Z3dirPiS_i_param_0,
	.param .u64 .ptr .align 1 _Z3dirPiS_i_param_1,
	.param .u32 _Z3dirPiS_i_param_2
)
{
	.reg .pred 	%p<2>;
	.reg .b32 	%r<8>;
	.reg .b64 	%rd<5>;

	ld.param.u64 	%rd1, [_Z3dirPiS_i_param_0];
	ld.param.u64 	%rd2, [_Z3dirPiS_i_param_1];
	ld.param.u32 	%r1, [_Z3dirPiS_i_param_2];
	mov.u32 	%r2, %tid.x;
	mov.u32 	%r3, %ntid.x;
	mov.u32 	%r4, %ctaid.x;
	mad.lo.s32 	%r5, %r3, %r4, %r2;
	setp.ge.s32 	%p1, %r5, %r1;
	@%p1 bra 	$L__BB0_2;
	cvta.to.global.u64 	%rd3, %rd1;
	cvta.to.global.u64 	%rd4, %rd2;
	ld.global.u32 	%r6, [%rd3];
	shl.b32 	%r7, %r6, 1;
	st.global.u32 	[%rd4], %r7;
$L__BB0_2:
	ret;

}


// ===== COMPILED SASS (sm_100) =====

	.target	sm_100

	.elftype	@"ET_EXEC"


//--------------------- .note.nv.tkinfo           --------------------------
	.section	.note.nv.tkinfo,"",@"SHT_NOTE"
	.sectionflags	@"SHF_NOTE_NV_TKINFO"
	.tkinfo
        /*0018*/ 	.word	0x00000002
        /*0030*/ 	.string	""
        /*0030*/ 	.string	"ptxas"
        /*0030*/ 	.string	"Cuda compilation tools, release 13.0, V13.0.88"
        /*0030*/ 	.string	"Build cuda_13.0.r13.0/compiler.36424714_0"
        /*0030*/ 	.string	"-arch sm_100 -m 64 "



//--------------------- .note.nv.cuinfo           --------------------------
	.section	.note.nv.cuinfo,"",@"SHT_NOTE"
	.sectionflags	@"SHF_NOTE_NV_CUINFO"
        /*0018*/ 	.short	0x0002
        /*001a*/ 	.short	0x0064
        /*001c*/ 	.short	0x0082
	.zero		2


//--------------------- .nv.info                  --------------------------
	.section	.nv.info,"",@"SHT_CUDA_INFO"
	.align	4


	//----- nvinfo : EIATTR_REGCOUNT
	.align		4
        /*0000*/ 	.byte	0x04, 0x2f
        /*0002*/ 	.short	(.L_1 - .L_0)
	.align		4
.L_0:
        /*0004*/ 	.word	index@(_Z3dirPiS_i)
        /*0008*/ 	.word	0x0000000a


	//----- nvinfo : EIATTR_FRAME_SIZE
	.align		4
.L_1:
        /*000c*/ 	.byte	0x04, 0x11
        /*000e*/ 	.short	(.L_3 - .L_2)
	.align		4
.L_2:
        /*0010*/ 	.word	index@(_Z3dirPiS_i)
        /*0014*/ 	.word	0x00000000


	//----- nvinfo : EIATTR_MIN_STACK_SIZE
	.align		4
.L_3:
        /*0018*/ 	.byte	0x04, 0x12
        /*001a*/ 	.short	(.L_5 - .L_4)
	.align		4
.L_4:
        /*001c*/ 	.word	index@(_Z3dirPiS_i)
        /*0020*/ 	.word	0x00000000
.L_5:


//--------------------- .nv.compat                --------------------------
	.section	.nv.compat,"",@"SHT_CUDA_COMPAT_INFO"
	.align	4
        /*0000*/ 	.byte	0x02, 0x09, 0x00, 0x00, 0x02, 0x02, 0x01, 0x00, 0x02, 0x05, 0x05, 0x00, 0x03, 0x07, 0x01, 0x01
        /*0010*/ 	.byte	0x02, 0x03, 0x00, 0x00, 0x02, 0x06, 0x01, 0x00, 0x04, 0x0b, 0x08, 0x00, 0x09, 0x00, 0x00, 0x00
        /*0020*/ 	.byte	0x00, 0x00, 0x00, 0x00


//--------------------- .nv.info._Z3dirPiS_i      --------------------------
	.section	.nv.info._Z3dirPiS_i,"",@"SHT_CUDA_INFO"
	.sectionflags	@""
	.align	4


	//----- nvinfo : EIATTR_CUDA_API_VERSION
	.align		4
        /*0000*/ 	.byte	0x04, 0x37
        /*0002*/ 	.short	(.L_7 - .L_6)
.L_6:
        /*0004*/ 	.word	0x00000082


	//----- nvinfo : EIATTR_KPARAM_INFO
	.align		4
.L_7:
        /*0008*/ 	.byte	0x04, 0x17
        /*000a*/ 	.short	(.L_9 - .L_8)
.L_8:
        /*000c*/ 	.word	0x00000000
        /*0010*/ 	.short	0x0002
        /*0012*/ 	.short	0x0010
        /*0014*/ 	.byte	0x00, 0xf0, 0x11, 0x00


	//----- nvinfo : EIATTR_KPARAM_INFO
	.align		4
.L_9:
        /*0018*/ 	.byte	0x04, 0x17
        /*001a*/ 	.short	(.L_11 - .L_10)
.L_10:
        /*001c*/ 	.word	0x00000000
        /*0020*/ 	.short	0x0001
        /*0022*/ 	.short	0x0008
        /*0024*/ 	.byte	0x00, 0xf5, 0x21, 0x00


	//----- nvinfo : EIATTR_KPARAM_INFO
	.align		4
.L_11:
        /*0028*/ 	.byte	0x04, 0x17
        /*002a*/ 	.short	(.L_13 - .L_12)
.L_12:
        /*002c*/ 	.word	0x00000000
        /*0030*/ 	.short	0x0000
        /*0032*/ 	.short	0x0000
        /*0034*/ 	.byte	0x00, 0xf5, 0x21, 0x00


	//----- nvinfo : EIATTR_SPARSE_MMA_MASK
	.align		4
.L_13:
        /*0038*/ 	.byte	0x03, 0x50
        /*003a*/ 	.short	0x0000


	//----- nvinfo : EIATTR_MAXREG_COUNT
	.align		4
        /*003c*/ 	.byte	0x03, 0x1b
        /*003e*/ 	.short	0x00ff


	//----- nvinfo : EIATTR_MERCURY_ISA_VERSION
	.align		4
        /*0040*/ 	.byte	0x03, 0x5f
        /*0042*/ 	.short	0x0101


	//----- nvinfo : EIATTR_VRC_CTA_INIT_COUNT
	.align		4
        /*0044*/ 	.byte	0x02, 0x4a
	.zero		1
	.zero		1


	//----- nvinfo : EIATTR_EXIT_INSTR_OFFSETS
	.align		4
        /*0048*/ 	.byte	0x04, 0x1c
        /*004a*/ 	.short	(.L_15 - .L_14)


	//   ....[0]....
.L_14:
        /*004c*/ 	.word	0x00000070


	//   ....[1]....
        /*0050*/ 	.word	0x000000e0


	//----- nvinfo : EIATTR_CBANK_PARAM_SIZE
	.align		4
.L_15:
        /*0054*/ 	.byte	0x03, 0x19
        /*0056*/ 	.short	0x0014


	//----- nvinfo : EIATTR_PARAM_CBANK
	.align		4
        /*0058*/ 	.byte	0x04, 0x0a
        /*005a*/ 	.short	(.L_17 - .L_16)
	.align		4
.L_16:
        /*005c*/ 	.word	index@(.nv.constant0._Z3dirPiS_i)
        /*0060*/ 	.short	0x0380
        /*0062*/ 	.short	0x0014


	//----- nvinfo : EIATTR_SW_WAR
	.align		4
.L_17:
        /*0064*/ 	.byte	0x04, 0x36
        /*0066*/ 	.short	(.L_19 - .L_18)
.L_18:
        /*0068*/ 	.word	0x00000008
.L_19:


//--------------------- .nv.callgraph             --------------------------
	.section	.nv.callgraph,"",@"SHT_CUDA_CALLGRAPH"
	.align	4
	.sectionentsize	8
	.align		4
        /*0000*/ 	.word	0x00000000
	.align		4
        /*0004*/ 	.word	0xffffffff
	.align		4
        /*0008*/ 	.word	0x00000000
	.align		4
        /*000c*/ 	.word	0xfffffffe
	.align		4
        /*0010*/ 	.word	0x00000000
	.align		4
        /*0014*/ 	.word	0xfffffffd
	.align		4
        /*0018*/ 	.word	0x00000000
	.align		4
        /*001c*/ 	.word	0xfffffffc


//--------------------- .text._Z3dirPiS_i         --------------------------
	.section	.text._Z3dirPiS_i,"ax",@progbits
	.align	128
        .global         _Z3dirPiS_i
        .type           _Z3dirPiS_i,@function
        .size           _Z3dirPiS_i,(.L_x_1 - _Z3dirPiS_i)
        .other          _Z3dirPiS_i,@"STO_CUDA_ENTRY STV_DEFAULT"
_Z3dirPiS_i:
.text._Z3dirPiS_i:
[----:B------:R-:W-:Y:S01]  /*0000*/  LDC R1, c[0x0][0x37c] ;  /* 0x0000df00ff017b82 */ /* 0x000fe20000000800 */
[----:B------:R-:W0:Y:S01]  /*0010*/  S2R R0, SR_TID.X ;  /* 0x0000000000007919 */ /* 0x000e220000002100 */
[----:B------:R-:W0:Y:S01]  /*0020*/  LDCU UR4, c[0x0][0x360] ;  /* 0x00006c00ff0477ac */ /* 0x000e220008000800 */
[----:B------:R-:W0:Y:S01]  /*0030*/  S2R R3, SR_CTAID.X ;  /* 0x0000000000037919 */ /* 0x000e220000002500 */
[----:B------:R-:W1:Y:S01]  /*0040*/  LDCU UR5, c[0x0][0x390] ;  /* 0x00007200ff0577ac */ /* 0x000e620008000800 */
[----:B0-----:R-:W-:-:S05]  /*0050*/  IMAD R0, R3, UR4, R0 ;  /* 0x0000000403007c24 */ /* 0x001fca000f8e0200 */
[----:B-1----:R-:W-:-:S13]  /*0060*/  ISETP.GE.AND P0, PT, R0, UR5, PT ;  /* 0x0000000500007c0c */ /* 0x002fda000bf06270 */
[----:B------:R-:W-:Y:S05]  /*0070*/  @P0 EXIT ;  /* 0x000000000000094d */ /* 0x000fea0003800000 */
[----:B------:R-:W0:Y:S01]  /*0080*/  LDC.64 R2, c[0x0][0x380] ;  /* 0x0000e000ff027b82 */ /* 0x000e220000000a00 */
[----:B------:R-:W0:Y:S02]  /*0090*/  LDCU.64 UR4, c[0x0][0x358] ;  /* 0x00006b00ff0477ac */ /* 0x000e240008000a00 */
[----:B0-----:R-:W2:Y:S05]  /*00a0*/  LDG.E R2, desc[UR4][R2.64] ;  /* 0x0000000402027981 */ /* 0x001eaa000c1e1900 */
[----:B------:R-:W0:Y:S01]  /*00b0*/  LDC.64 R4, c[0x0][0x388] ;  /* 0x0000e200ff047b82 */ /* 0x000e220000000a00 */
[----:B--2---:R-:W-:-:S05]  /*00c0*/  SHF.L.U32 R7, R2, 0x1, RZ ;  /* 0x0000000102077819 */ /* 0x004fca00000006ff */
[----:B0-----:R-:W-:Y:S01]  /*00d0*/  STG.E desc[UR4][R4.64], R7 ;  /* 0x0000000704007986 */ /* 0x001fe2000c101904 */
[----:B------:R-:W-:Y:S05]  /*00e0*/  EXIT ;  /* 0x000000000000794d */ /* 0x000fea0003800000 */
.L_x_0:
[----:B------:R-:W-:-:S00]  /*00f0*/  BRA `(.L_x_0) ;  /* 0xfffffffc00fc7947 */ /* 0x000fc0000383ffff */
[----:B------:R-:W-:-:S00]  /*0100*/  NOP ;  /* 0x0000000000007918 */ /* 0x000fc00000000000 */
[----:B------:R-:W-:-:S00]  /*0110*/  NOP ;  /* 0x0000000000007918 */ /* 0x000fc00000000000 */
[----:B------:R-:W-:-:S00]  /*0120*/  NOP ;  /* 0x0000000000007918 */ /* 0x000fc00000000000 */
[----:B------:R-:W-:-:S00]  /*0130*/  NOP ;  /* 0x0000000000007918 */ /* 0x000fc00000000000 */
[----:B------:R-:W-:-:S00]  /*0140*/  NOP ;  /* 0x0000000000007918 */ /* 0x000fc00000000000 */
[----:B------:R-:W-:-:S00]  /*0150*/  NOP ;  /* 0x0000000000007918 */ /* 0x000fc00000000000 */
[----:B------:R-:W-:-:S00]  /*0160*/  NOP ;  /* 0x0000000000007918 */ /* 0x000fc00000000000 */
[----:B------:R-:W-:-:S00]  /*0170*/  NOP ;  /* 0x0000000000007918 */ /* 0x000fc00000000000 */
.L_x_1:


//--------------------- .nv.shared.reserved.0     --------------------------
	.section	.nv.shared.reserved.0,"aw",@nobits
	.weak		__nv_reservedSMEM_offset_0_alias
	.size		__nv_reservedSMEM_offset_0_alias, 0, 64
	.other		__nv_reservedSMEM_offset_0_alias,@"STO_CUDA_RESERVED_SHARED STV_DEFAULT"
__nv_reservedSMEM_offset_0_alias:
	.zero		0
	.zero		64


//--------------------- .nv.constant0._Z3dirPiS_i --------------------------
	.section	.nv.constant0._Z3dirPiS_i,"a",@progbits
	.sectionflags	@""
	.align	4
.nv.constant0._Z3dirPiS_i:
	.zero		916


//--------------------- SYMBOLS --------------------------

	.type		.nv.reservedSmem.offset0,@object
	.size		.nv.reservedSmem.offset0,0x4
